	.headerflags	@"EF_CUDA_TEXMODE_UNIFIED EF_CUDA_64BIT_ADDRESS EF_CUDA_ACCELERATORS EF_CUDA_SM90 EF_CUDA_VIRTUAL_SM(EF_CUDA_SM90)"
	.elftype	@"ET_EXEC"


//--------------------- .nv.info                  --------------------------
	.section	.nv.info,"",@"SHT_CUDA_INFO"
	.align	4


	//----- nvinfo : EIATTR_REGCOUNT
	.align		4
        /*0000*/ 	.byte	0x04, 0x2f
        /*0002*/ 	.short	(.L_2 - .L_1)
	.align		4
.L_1:
        /*0004*/ 	.word	index@(triton_red_fused_convolution_native_group_norm_0)
        /*0008*/ 	.word	0x0000002f


	//----- nvinfo : EIATTR_MIN_STACK_SIZE
	.align		4
.L_2:
        /*000c*/ 	.byte	0x04, 0x12
        /*000e*/ 	.short	(.L_4 - .L_3)
	.align		4
.L_3:
        /*0010*/ 	.word	index@(triton_red_fused_convolution_native_group_norm_0)
        /*0014*/ 	.word	0x00000000


	//----- nvinfo : EIATTR_FRAME_SIZE
	.align		4
.L_4:
        /*0018*/ 	.byte	0x04, 0x11
        /*001a*/ 	.short	(.L_6 - .L_5)
	.align		4
.L_5:
        /*001c*/ 	.word	index@(triton_red_fused_convolution_native_group_norm_0)
        /*0020*/ 	.word	0x00000000


	//----- nvinfo : EIATTR_MIN_STACK_SIZE
	.align		4
.L_6:
        /*0024*/ 	.byte	0x04, 0x12
        /*0026*/ 	.short	(.L_8 - .L_7)
	.align		4
.L_7:
        /*0028*/ 	.word	index@(triton_red_fused_convolution_native_group_norm_0)
        /*002c*/ 	.word	0x00000000
.L_8:


//--------------------- .nv.info.triton_red_fused_convolution_native_group_norm_0 --------------------------
	.section	.nv.info.triton_red_fused_convolution_native_group_norm_0,"",@"SHT_CUDA_INFO"
	.sectionflags	@""
	.align	4


	//----- nvinfo : EIATTR_CUDA_API_VERSION
	.align		4
        /*0000*/ 	.byte	0x04, 0x37
        /*0002*/ 	.short	(.L_10 - .L_9)
.L_9:
        /*0004*/ 	.word	0x0000007c


	//----- nvinfo : EIATTR_KPARAM_INFO
	.align		4
.L_10:
        /*0008*/ 	.byte	0x04, 0x17
        /*000a*/ 	.short	(.L_12 - .L_11)
.L_11:
        /*000c*/ 	.word	0x00000000
        /*0010*/ 	.short	0x0006
        /*0012*/ 	.short	0x002c
        /*0014*/ 	.byte	0x00, 0xf0, 0x11, 0x00


	//----- nvinfo : EIATTR_KPARAM_INFO
	.align		4
.L_12:
        /*0018*/ 	.byte	0x04, 0x17
        /*001a*/ 	.short	(.L_14 - .L_13)
.L_13:
        /*001c*/ 	.word	0x00000000
        /*0020*/ 	.short	0x0005
        /*0022*/ 	.short	0x0028
        /*0024*/ 	.byte	0x00, 0xf0, 0x11, 0x00


	//----- nvinfo : EIATTR_KPARAM_INFO
	.align		4
.L_14:
        /*0028*/ 	.byte	0x04, 0x17
        /*002a*/ 	.short	(.L_16 - .L_15)
.L_15:
        /*002c*/ 	.word	0x00000000
        /*0030*/ 	.short	0x0004
        /*0032*/ 	.short	0x0020
        /*0034*/ 	.byte	0x00, 0xf4, 0x21, 0x00


	//----- nvinfo : EIATTR_KPARAM_INFO
	.align		4
.L_16:
        /*0038*/ 	.byte	0x04, 0x17
        /*003a*/ 	.short	(.L_18 - .L_17)
.L_17:
        /*003c*/ 	.word	0x00000000
        /*0040*/ 	.short	0x0003
        /*0042*/ 	.short	0x0018
        /*0044*/ 	.byte	0x00, 0xf4, 0x21, 0x00


	//----- nvinfo : EIATTR_KPARAM_INFO
	.align		4
.L_18:
        /*0048*/ 	.byte	0x04, 0x17
        /*004a*/ 	.short	(.L_20 - .L_19)
.L_19:
        /*004c*/ 	.word	0x00000000
        /*0050*/ 	.short	0x0002
        /*0052*/ 	.short	0x0010
        /*0054*/ 	.byte	0x00, 0xf4, 0x21, 0x00


	//----- nvinfo : EIATTR_KPARAM_INFO
	.align		4
.L_20:
        /*0058*/ 	.byte	0x04, 0x17
        /*005a*/ 	.short	(.L_22 - .L_21)
.L_21:
        /*005c*/ 	.word	0x00000000
        /*0060*/ 	.short	0x0001
        /*0062*/ 	.short	0x0008
        /*0064*/ 	.byte	0x00, 0xf4, 0x21, 0x00


	//----- nvinfo : EIATTR_KPARAM_INFO
	.align		4
.L_22:
        /*0068*/ 	.byte	0x04, 0x17
        /*006a*/ 	.short	(.L_24 - .L_23)
.L_23:
        /*006c*/ 	.word	0x00000000
        /*0070*/ 	.short	0x0000
        /*0072*/ 	.short	0x0000
        /*0074*/ 	.byte	0x00, 0xf4, 0x21, 0x00


	//----- nvinfo : EIATTR_SPARSE_MMA_MASK
	.align		4
.L_24:
        /*0078*/ 	.byte	0x03, 0x50
        /*007a*/ 	.short	0x0000


	//----- nvinfo : EIATTR_MAXREG_COUNT
	.align		4
        /*007c*/ 	.byte	0x03, 0x1b
        /*007e*/ 	.short	0x0080


	//----- nvinfo : EIATTR_COOP_GROUP_MASK_REGIDS
	.align		4
        /*0080*/ 	.byte	0x04, 0x29
        /*0082*/ 	.short	(.L_26 - .L_25)


	//   ....[0]....
.L_25:
        /*0084*/ 	.word	0xffffffff


	//   ....[1]....
        /*0088*/ 	.word	0xffffffff


	//   ....[2]....
        /*008c*/ 	.word	0xffffffff


	//   ....[3]....
        /*0090*/ 	.word	0xffffffff


	//   ....[4]....
        /*0094*/ 	.word	0xffffffff


	//   ....[5]....
        /*0098*/ 	.word	0xffffffff


	//   ....[6]....
        /*009c*/ 	.word	0xffffffff


	//   ....[7]....
        /*00a0*/ 	.word	0xffffffff


	//   ....[8]....
        /*00a4*/ 	.word	0xffffffff


	//   ....[9]....
        /*00a8*/ 	.word	0xffffffff


	//   ....[10]....
        /*00ac*/ 	.word	0xffffffff


	//   ....[11]....
        /*00b0*/ 	.word	0xffffffff


	//   ....[12]....
        /*00b4*/ 	.word	0xffffffff


	//   ....[13]....
        /*00b8*/ 	.word	0xffffffff


	//   ....[14]....
        /*00bc*/ 	.word	0xffffffff


	//   ....[15]....
        /*00c0*/ 	.word	0xffffffff


	//   ....[16]....
        /*00c4*/ 	.word	0xffffffff


	//   ....[17]....
        /*00c8*/ 	.word	0xffffffff


	//   ....[18]....
        /*00cc*/ 	.word	0xffffffff


	//   ....[19]....
        /*00d0*/ 	.word	0xffffffff


	//   ....[20]....
        /*00d4*/ 	.word	0xffffffff


	//   ....[21]....
        /*00d8*/ 	.word	0xffffffff


	//----- nvinfo : EIATTR_COOP_GROUP_INSTR_OFFSETS
	.align		4
.L_26:
        /*00dc*/ 	.byte	0x04, 0x28
        /*00de*/ 	.short	(.L_28 - .L_27)


	//   ....[0]....
.L_27:
        /*00e0*/ 	.word	0x00000eb0


	//   ....[1]....
        /*00e4*/ 	.word	0x00000f50


	//   ....[2]....
        /*00e8*/ 	.word	0x00001080


	//   ....[3]....
        /*00ec*/ 	.word	0x000010b0


	//   ....[4]....
        /*00f0*/ 	.word	0x00001170


	//   ....[5]....
        /*00f4*/ 	.word	0x000011b0


	//   ....[6]....
        /*00f8*/ 	.word	0x000012b0


	//   ....[7]....
        /*00fc*/ 	.word	0x000012e0


	//   ....[8]....
        /*0100*/ 	.word	0x000013c0


	//   ....[9]....
        /*0104*/ 	.word	0x00001410


	//   ....[10]....
        /*0108*/ 	.word	0x00001570


	//   ....[11]....
        /*010c*/ 	.word	0x00001580


	//   ....[12]....
        /*0110*/ 	.word	0x000015c0


	//   ....[13]....
        /*0114*/ 	.word	0x00001600


	//   ....[14]....
        /*0118*/ 	.word	0x00001690


	//   ....[15]....
        /*011c*/ 	.word	0x00001770


	//   ....[16]....
        /*0120*/ 	.word	0x00001790


	//   ....[17]....
        /*0124*/ 	.word	0x000017f0


	//   ....[18]....
        /*0128*/ 	.word	0x000018b0


	//   ....[19]....
        /*012c*/ 	.word	0x00001900


	//   ....[20]....
        /*0130*/ 	.word	0x000019d0


	//   ....[21]....
        /*0134*/ 	.word	0x00001a40


	//----- nvinfo : EIATTR_EXIT_INSTR_OFFSETS
	.align		4
.L_28:
        /*0138*/ 	.byte	0x04, 0x1c
        /*013a*/ 	.short	(.L_30 - .L_29)


	//   ....[0]....
.L_29:
        /*013c*/ 	.word	0x00001be0


	//   ....[1]....
        /*0140*/ 	.word	0x00001c20


	//----- nvinfo : EIATTR_REQNTID
	.align		4
.L_30:
        /*0144*/ 	.byte	0x04, 0x10
        /*0146*/ 	.short	(.L_32 - .L_31)
.L_31:
        /*0148*/ 	.word	0x00000200
        /*014c*/ 	.word	0x00000001
        /*0150*/ 	.word	0x00000001


	//----- nvinfo : EIATTR_CBANK_PARAM_SIZE
	.align		4
.L_32:
        /*0154*/ 	.byte	0x03, 0x19
        /*0156*/ 	.short	0x0030


	//----- nvinfo : EIATTR_PARAM_CBANK
	.align		4
        /*0158*/ 	.byte	0x04, 0x0a
        /*015a*/ 	.short	(.L_34 - .L_33)
	.align		4
.L_33:
        /*015c*/ 	.word	index@(.nv.constant0.triton_red_fused_convolution_native_group_norm_0)
        /*0160*/ 	.short	0x0210
        /*0162*/ 	.short	0x0030


	//----- nvinfo : EIATTR_SW_WAR
	.align		4
.L_34:
        /*0164*/ 	.byte	0x04, 0x36
        /*0166*/ 	.short	(.L_36 - .L_35)
.L_35:
        /*0168*/ 	.word	0x00000008
.L_36:


//--------------------- .nv.callgraph             --------------------------
	.section	.nv.callgraph,"",@"SHT_CUDA_CALLGRAPH"
	.align	4
	.sectionentsize	8
	.align		4
        /*0000*/ 	.word	0x00000000
	.align		4
        /*0004*/ 	.word	0xffffffff
	.align		4
        /*0008*/ 	.word	0x00000000
	.align		4
        /*000c*/ 	.word	0xfffffffe
	.align		4
        /*0010*/ 	.word	0x00000000
	.align		4
        /*0014*/ 	.word	0xfffffffd
	.align		4
        /*0018*/ 	.word	0x00000000
	.align		4
        /*001c*/ 	.word	0xfffffffc


//--------------------- .nv.constant4             --------------------------
	.section	.nv.constant4,"a",@progbits
	.align	8
	.align		8
.nv.constant4:
        /*0000*/ 	.dword	_$_str


//--------------------- .text.triton_red_fused_convolution_native_group_norm_0 --------------------------
	.section	.text.triton_red_fused_convolution_native_group_norm_0,"ax",@progbits
	.sectionflags	@"SHF_BARRIERS=1"
	.align	128
        .global         triton_red_fused_convolution_native_group_norm_0
        .type           triton_red_fused_convolution_native_group_norm_0,@function
        .size           triton_red_fused_convolution_native_group_norm_0,(.L_x_3 - triton_red_fused_convolution_native_group_norm_0)
        .other          triton_red_fused_convolution_native_group_norm_0,@"STO_CUDA_ENTRY STV_DEFAULT"
triton_red_fused_convolution_native_group_norm_0:
.text.triton_red_fused_convolution_native_group_norm_0:
[----:B------:R-:W0:Y:S02]  /*0000*/  LDC R1, c[0x0][0x28] ;  /* 0x00000a00ff017b82 */ /* 0x000e240000000800 */
[----:B------:R-:W1:Y:S01]  /*0010*/  S2R R23, SR_TID.X ;  /* 0x0000000000177919 */ /* 0x000e620000002100 */
[----:B------:R-:W2:Y:S01]  /*0020*/  LDC.64 R2, c[0x0][0x210] ;  /* 0x00008400ff027b82 */ /* 0x000ea20000000a00 */
[----:B------:R-:W-:Y:S01]  /*0030*/  UMOV UR4, 0x400 ;  /* 0x0000040000047882 */ /* 0x000fe20000000000 */
[----:B------:R-:W-:Y:S01]  /*0040*/  CS2R R18, SRZ ;  /* 0x0000000000127805 */ /* 0x000fe2000001ff00 */
[----:B------:R-:W3:Y:S01]  /*0050*/  S2R R0, SR_CTAID.X ;  /* 0x0000000000007919 */ /* 0x000ee20000002500 */
[----:B------:R-:W-:Y:S02]  /*0060*/  CS2R R8, SRZ ;  /* 0x0000000000087805 */ /* 0x000fe4000001ff00 */
[----:B------:R-:W-:Y:S02]  /*0070*/  CS2R R10, SRZ ;  /* 0x00000000000a7805 */ /* 0x000fe4000001ff00 */
[----:B------:R-:W-:Y:S02]  /*0080*/  CS2R R12, SRZ ;  /* 0x00000000000c7805 */ /* 0x000fe4000001ff00 */
[----:B------:R-:W-:Y:S01]  /*0090*/  CS2R R14, SRZ ;  /* 0x00000000000e7805 */ /* 0x000fe2000001ff00 */
[----:B------:R-:W4:Y:S01]  /*00a0*/  S2UR UR5, SR_CgaCtaId ;  /* 0x00000000000579c3 */ /* 0x000f220000008800 */
[----:B------:R-:W-:-:S02]  /*00b0*/  CS2R R16, SRZ ;  /* 0x0000000000107805 */ /* 0x000fc4000001ff00 */
[----:B------:R-:W-:Y:S01]  /*00c0*/  CS2R R20, SRZ ;  /* 0x0000000000147805 */ /* 0x000fe2000001ff00 */
[----:B------:R-:W-:Y:S01]  /*00d0*/  ULDC.64 UR8, c[0x0][0x208] ;  /* 0x0000820000087ab9 */ /* 0x000fe20000000a00 */
[C---:B-1----:R-:W-:Y:S01]  /*00e0*/  SHF.L.U32 R4, R23.reuse, 0x2, RZ ;  /* 0x0000000217047819 */ /* 0x042fe200000006ff */
[----:B----4-:R-:W-:Y:S01]  /*00f0*/  UPRMT UR4, UR5, 0x654, UR4 ;  /* 0x0000065405047896 */ /* 0x010fe20008000004 */
[----:B------:R-:W-:Y:S02]  /*0100*/  LOP3.LUT R23, R23, 0x1ff, RZ, 0xc0, !PT ;  /* 0x000001ff17177812 */ /* 0x000fe400078ec0ff */
[----:B------:R-:W-:Y:S02]  /*0110*/  LOP3.LUT R25, R4, 0x7fc, RZ, 0xc0, !PT ;  /* 0x000007fc04197812 */ /* 0x000fe400078ec0ff */
[C---:B---3--:R-:W-:Y:S02]  /*0120*/  ISETP.GE.AND P0, PT, R0.reuse, 0x800, PT ;  /* 0x000008000000780c */ /* 0x048fe40003f06270 */
[----:B------:R-:W-:-:S02]  /*0130*/  LEA R5, R0, R25, 0x11 ;  /* 0x0000001900057211 */ /* 0x000fc400078e88ff */
[----:B------:R-:W-:Y:S02]  /*0140*/  LEA R22, R23, UR4, 0x3 ;  /* 0x0000000417167c11 */ /* 0x000fe4000f8e18ff */
[----:B------:R-:W-:Y:S01]  /*0150*/  LEA R24, R25, UR4, 0x3 ;  /* 0x0000000419187c11 */ /* 0x000fe2000f8e18ff */
[----:B--2---:R-:W-:Y:S01]  /*0160*/  IMAD.WIDE R2, R5, 0x4, R2 ;  /* 0x0000000405027825 */ /* 0x004fe200078e0202 */
[----:B------:R-:W-:Y:S02]  /*0170*/  LEA R23, R23, UR4, 0x2 ;  /* 0x0000000417177c11 */ /* 0x000fe4000f8e10ff */
[----:B------:R-:W-:Y:S02]  /*0180*/  LEA R25, R25, UR4, 0x2 ;  /* 0x0000000419197c11 */ /* 0x000fe4000f8e10ff */
[----:B------:R-:W-:Y:S02]  /*0190*/  MOV R44, R3 ;  /* 0x00000003002c7202 */ /* 0x000fe40000000f00 */
[----:B------:R-:W-:-:S02]  /*01a0*/  SHF.R.S32.HI R3, RZ, 0x1f, R0 ;  /* 0x0000001fff037819 */ /* 0x000fc40000011400 */
[----:B------:R-:W-:Y:S02]  /*01b0*/  MOV R43, R2 ;  /* 0x00000002002b7202 */ /* 0x000fe40000000f00 */
[----:B------:R-:W-:-:S04]  /*01c0*/  LEA.HI R3, R3, R0, RZ, 0x3 ;  /* 0x0000000003037211 */ /* 0x000fc800078f18ff */
[----:B------:R-:W-:-:S04]  /*01d0*/  LOP3.LUT R3, R3, 0x7fffff8, RZ, 0xc0, !PT ;  /* 0x07fffff803037812 */ /* 0x000fc800078ec0ff */
[----:B------:R-:W-:-:S04]  /*01e0*/  IADD3 R3, -R3, R0, RZ ;  /* 0x0000000003037210 */ /* 0x000fc80007ffe1ff */
[----:B------:R-:W-:-:S07]  /*01f0*/  SHF.L.U32 R27, R3, 0x5, RZ ;  /* 0x00000005031b7819 */ /* 0x000fce00000006ff */
.L_x_1:
[----:B0-----:R-:W-:Y:S02]  /*0200*/  CS2R R4, SRZ ;  /* 0x0000000000047805 */ /* 0x001fe4000001ff00 */
[----:B------:R-:W-:Y:S02]  /*0210*/  CS2R R6, SRZ ;  /* 0x0000000000067805 */ /* 0x000fe4000001ff00 */
[----:B------:R-:W-:Y:S01]  /*0220*/  MOV R2, R43 ;  /* 0x0000002b00027202 */ /* 0x000fe20000000f00 */
[----:B------:R-:W0:Y:S01]  /*0230*/  LDC.64 R28, c[0x0][0x218] ;  /* 0x00008600ff1c7b82 */ /* 0x000e220000000a00 */
[----:B------:R-:W-:-:S05]  /*0240*/  MOV R3, R44 ;  /* 0x0000002c00037202 */ /* 0x000fca0000000f00 */
[----:B------:R-:W2:Y:S01]  /*0250*/  @!P0 LDG.E.EF.128 R4, desc[UR8][R2.64] ;  /* 0x0000000802048981 */ /* 0x000ea2000c0e1d00 */
[----:B------:R-:W-:-:S05]  /*0260*/  LEA.HI R35, R18, R27, RZ, 0x14 ;  /* 0x0000001b12237211 */ /* 0x000fca00078fa0ff */
[----:B0-----:R-:W-:Y:S01]  /*0270*/  IMAD.WIDE R28, R35, 0x4, R28 ;  /* 0x00000004231c7825 */ /* 0x001fe200078e021c */
[----:B------:R-:W-:Y:S01]  /*0280*/  CS2R R34, SRZ ;  /* 0x0000000000227805 */ /* 0x000fe2000001ff00 */
[----:B------:R-:W-:Y:S01]  /*0290*/  BAR.SYNC.DEFER_BLOCKING 0x0 ;  /* 0x0000000000007b1d */ /* 0x000fe20000010000 */
[----:B--2---:R-:W-:Y:S01]  /*02a0*/  SEL R31, R4, RZ, !P0 ;  /* 0x000000ff041f7207 */ /* 0x004fe20004000000 */
[----:B------:R-:W-:Y:S01]  /*02b0*/  HFMA2.MMA R4, -RZ, RZ, 0, 0 ;  /* 0x00000000ff047435 */ /* 0x000fe200000001ff */
[----:B------:R-:W-:Y:S02]  /*02c0*/  SEL R5, R5, RZ, !P0 ;  /* 0x000000ff05057207 */ /* 0x000fe40004000000 */
[----:B------:R-:W-:Y:S01]  /*02d0*/  SEL R33, R6, RZ, !P0 ;  /* 0x000000ff06217207 */ /* 0x000fe20004000000 */
[----:B------:R-:W-:Y:S01]  /*02e0*/  STS [R24], R31 ;  /* 0x0000001f18007388 */ /* 0x000fe20000000800 */
[----:B------:R-:W-:Y:S02]  /*02f0*/  SEL R7, R7, RZ, !P0 ;  /* 0x000000ff07077207 */ /* 0x000fe40004000000 */
[----:B------:R-:W-:Y:S01]  /*0300*/  MOV R6, RZ ;  /* 0x000000ff00067202 */ /* 0x000fe20000000f00 */
[----:B------:R0:W-:Y:S04]  /*0310*/  STS [R24+0x8], R5 ;  /* 0x0000080518007388 */ /* 0x0001e80000000800 */
[----:B------:R-:W-:Y:S04]  /*0320*/  STS [R24+0x10], R33 ;  /* 0x0000102118007388 */ /* 0x000fe80000000800 */
[----:B------:R1:W-:Y:S01]  /*0330*/  STS [R24+0x18], R7 ;  /* 0x0000180718007388 */ /* 0x0003e20000000800 */
[----:B------:R-:W-:Y:S06]  /*0340*/  BAR.SYNC.DEFER_BLOCKING 0x0 ;  /* 0x0000000000007b1d */ /* 0x000fec0000010000 */
[----:B------:R-:W0:Y:S04]  /*0350*/  @!P0 LDG.E.EL R4, desc[UR8][R28.64] ;  /* 0x000000081c048981 */ /* 0x000e28000c2e1900 */
[----:B------:R-:W1:Y:S04]  /*0360*/  @!P0 LDG.E.EL R6, desc[UR8][R28.64] ;  /* 0x000000081c068981 */ /* 0x000e68000c2e1900 */
[----:B------:R-:W2:Y:S04]  /*0370*/  @!P0 LDG.E.EL R34, desc[UR8][R28.64] ;  /* 0x000000081c228981 */ /* 0x000ea8000c2e1900 */
[----:B------:R3:W4:Y:S01]  /*0380*/  @!P0 LDG.E.EL R35, desc[UR8][R28.64] ;  /* 0x000000081c238981 */ /* 0x000722000c2e1900 */
[----:B------:R-:W-:Y:S01]  /*0390*/  ISETP.NE.U32.AND P1, PT, R18, RZ, PT ;  /* 0x000000ff1200720c */ /* 0x000fe20003f25070 */
[----:B------:R-:W-:Y:S01]  /*03a0*/  HFMA2.MMA R39, -RZ, RZ, 0, 0 ;  /* 0x00000000ff277435 */ /* 0x000fe200000001ff */
[----:B------:R-:W-:Y:S01]  /*03b0*/  CS2R R40, SRZ ;  /* 0x0000000000287805 */ /* 0x000fe2000001ff00 */
[----:B------:R-:W5:Y:S01]  /*03c0*/  LDS R26, [R22] ;  /* 0x00000000161a7984 */ /* 0x000f620000000800 */
[----:B------:R-:W-:-:S02]  /*03d0*/  ISETP.NE.AND.EX P1, PT, R19, RZ, PT, P1 ;  /* 0x000000ff1300720c */ /* 0x000fc40003f25310 */
[----:B------:R-:W-:Y:S01]  /*03e0*/  MOV R42, RZ ;  /* 0x000000ff002a7202 */ /* 0x000fe20000000f00 */
[----:B------:R-:W0:Y:S01]  /*03f0*/  LDS R30, [R22+0x1000] ;  /* 0x00100000161e7984 */ /* 0x000e220000000800 */
[----:B---3--:R-:W-:Y:S01]  /*0400*/  HFMA2.MMA R29, -RZ, RZ, 1.875, 0 ;  /* 0x3f800000ff1d7435 */ /* 0x008fe200000001ff */
[----:B------:R-:W-:Y:S02]  /*0410*/  MOV R28, 0x3f800000 ;  /* 0x3f800000001c7802 */ /* 0x000fe40000000f00 */
[----:B------:R-:W3:Y:S04]  /*0420*/  LDS R32, [R22+0x2000] ;  /* 0x0020000016207984 */ /* 0x000ee80000000800 */
[----:B------:R-:W0:Y:S02]  /*0430*/  LDS R36, [R22+0x3000] ;  /* 0x0030000016247984 */ /* 0x000e240000000800 */
[----:B0-----:R-:W-:-:S02]  /*0440*/  SEL R5, R4, RZ, !P0 ;  /* 0x000000ff04057207 */ /* 0x001fc40004000000 */
[----:B-1----:R-:W-:-:S03]  /*0450*/  SEL R7, R6, RZ, !P0 ;  /* 0x000000ff06077207 */ /* 0x002fc60004000000 */
[----:B-----5:R-:W-:Y:S01]  /*0460*/  FADD R26, R26, R5 ;  /* 0x000000051a1a7221 */ /* 0x020fe20000000000 */
[----:B--2---:R-:W-:Y:S01]  /*0470*/  SEL R31, R34, RZ, !P0 ;  /* 0x000000ff221f7207 */ /* 0x004fe20004000000 */
[----:B------:R-:W-:Y:S01]  /*0480*/  FADD R30, R30, R7 ;  /* 0x000000071e1e7221 */ /* 0x000fe20000000000 */
[----:B------:R-:W-:Y:S02]  /*0490*/  MOV R34, 0x3f800000 ;  /* 0x3f80000000227802 */ /* 0x000fe40000000f00 */
[----:B----4-:R-:W-:Y:S01]  /*04a0*/  SEL R35, R35, RZ, !P0 ;  /* 0x000000ff23237207 */ /* 0x010fe20004000000 */
[----:B---3--:R-:W-:Y:S01]  /*04b0*/  FADD R32, R32, R31 ;  /* 0x0000001f20207221 */ /* 0x008fe20000000000 */
[----:B------:R-:W-:Y:S01]  /*04c0*/  HFMA2.MMA R31, -RZ, RZ, 1.875, 0 ;  /* 0x3f800000ff1f7435 */ /* 0x000fe200000001ff */
[----:B------:R-:W-:Y:S02]  /*04d0*/  MOV R33, R26 ;  /* 0x0000001a00217202 */ /* 0x000fe40000000f00 */
[----:B------:R-:W-:Y:S01]  /*04e0*/  FADD R36, R36, R35 ;  /* 0x0000002324247221 */ /* 0x000fe20000000000 */
[----:B------:R-:W-:-:S02]  /*04f0*/  MOV R35, R30 ;  /* 0x0000001e00237202 */ /* 0x000fc40000000f00 */
[----:B------:R-:W-:Y:S02]  /*0500*/  MOV R37, R32 ;  /* 0x0000002000257202 */ /* 0x000fe40000000f00 */
[----:B------:R-:W-:Y:S01]  /*0510*/  MOV R38, R36 ;  /* 0x0000002400267202 */ /* 0x000fe20000000f00 */
[----:B------:R-:W-:Y:S06]  /*0520*/  @!P1 BRA `(.L_x_0) ;  /* 0x0000000000e09947 */ /* 0x000fec0003800000 */
[----:B------:R-:W-:Y:S01]  /*0530*/  FADD R29, R8, 1 ;  /* 0x3f800000081d7421 */ /* 0x000fe20000000000 */
[----:B------:R-:W-:Y:S01]  /*0540*/  FADD R39, R26, -R16 ;  /* 0x800000101a277221 */ /* 0x000fe20000000000 */
[----:B------:R-:W-:Y:S01]  /*0550*/  FADD R28, R9, 1 ;  /* 0x3f800000091c7421 */ /* 0x000fe20000000000 */
[----:B------:R-:W-:Y:S01]  /*0560*/  FADD R31, R10, 1 ;  /* 0x3f8000000a1f7421 */ /* 0x000fe20000000000 */
[C---:B------:R-:W-:Y:S01]  /*0570*/  FMUL R4, R29.reuse, 0.25 ;  /* 0x3e8000001d047820 */ /* 0x040fe20000400000 */
[----:B------:R-:W-:Y:S01]  /*0580*/  FSETP.GEU.AND P1, PT, |R29|, 1.175494350822287508e-38, PT ;  /* 0x008000001d00780b */ /* 0x000fe20003f2e200 */
[----:B------:R-:W-:Y:S01]  /*0590*/  FMUL R6, R39, 0.25 ;  /* 0x3e80000027067820 */ /* 0x000fe20000400000 */
[----:B------:R-:W-:Y:S01]  /*05a0*/  FSETP.GT.AND P6, PT, |R29|, 8.50705917302346158658e+37, PT ;  /* 0x7e8000001d00780b */ /* 0x000fe20003fc4200 */
[----:B------:R-:W-:Y:S01]  /*05b0*/  FADD R34, R11, 1 ;  /* 0x3f8000000b227421 */ /* 0x000fe20000000000 */
[C---:B------:R-:W-:Y:S01]  /*05c0*/  FSETP.GEU.AND P2, PT, |R28|.reuse, 1.175494350822287508e-38, PT ;  /* 0x008000001c00780b */ /* 0x040fe20003f4e200 */
[----:B------:R-:W-:Y:S01]  /*05d0*/  FMUL R5, R28, 0.25 ;  /* 0x3e8000001c057820 */ /* 0x000fe20000400000 */
[----:B------:R-:W-:Y:S01]  /*05e0*/  FSEL R4, R4, R29, P6 ;  /* 0x0000001d04047208 */ /* 0x000fe20003000000 */
[C---:B------:R-:W-:Y:S01]  /*05f0*/  FMUL R38, R31.reuse, 0.25 ;  /* 0x3e8000001f267820 */ /* 0x040fe20000400000 */
[----:B------:R-:W-:Y:S01]  /*0600*/  FSEL R6, R6, R39, P6 ;  /* 0x0000002706067208 */ /* 0x000fe20003000000 */
[----:B------:R-:W-:Y:S01]  /*0610*/  FMUL R7, R34, 0.25 ;  /* 0x3e80000022077820 */ /* 0x000fe20000400000 */
[C---:B------:R-:W-:Y:S01]  /*0620*/  FSETP.GEU.AND P4, PT, |R31|.reuse, 1.175494350822287508e-38, PT ;  /* 0x008000001f00780b */ /* 0x040fe20003f8e200 */
[----:B------:R-:W-:Y:S01]  /*0630*/  FADD R40, R30, -R17 ;  /* 0x800000111e287221 */ /* 0x000fe20000000000 */
[----:B------:R-:W-:Y:S01]  /*0640*/  FSETP.GEU.AND P6, PT, |R34|, 1.175494350822287508e-38, PT ;  /* 0x008000002200780b */ /* 0x000fe20003fce200 */
[----:B------:R-:W-:Y:S01]  /*0650*/  @!P1 FMUL R4, R4, 16777216 ;  /* 0x4b80000004049820 */ /* 0x000fe20000400000 */
[----:B------:R-:W-:Y:S01]  /*0660*/  FSETP.GT.AND P3, PT, |R28|, 8.50705917302346158658e+37, PT ;  /* 0x7e8000001c00780b */ /* 0x000fe20003f64200 */
[----:B------:R-:W-:Y:S01]  /*0670*/  @!P1 FMUL R6, R6, 16777216 ;  /* 0x4b80000006069820 */ /* 0x000fe20000400000 */
[----:B------:R-:W-:Y:S01]  /*0680*/  FSETP.GT.AND P5, PT, |R31|, 8.50705917302346158658e+37, PT ;  /* 0x7e8000001f00780b */ /* 0x000fe20003fa4200 */
[----:B------:R0:W1:Y:S01]  /*0690*/  MUFU.RCP R33, R4 ;  /* 0x0000000400217308 */ /* 0x0000620000001000 */
[----:B------:R-:W-:Y:S01]  /*06a0*/  FSETP.GT.AND P1, PT, |R34|, 8.50705917302346158658e+37, PT ;  /* 0x7e8000002200780b */ /* 0x000fe20003f24200 */
[----:B------:R-:W-:Y:S01]  /*06b0*/  FADD R41, R32, -R20 ;  /* 0x8000001420297221 */ /* 0x000fe20000000000 */
[----:B------:R-:W-:Y:S01]  /*06c0*/  FSEL R5, R5, R28, P3 ;  /* 0x0000001c05057208 */ /* 0x000fe20001800000 */
[----:B------:R-:W-:Y:S01]  /*06d0*/  FADD R42, R36, -R21 ;  /* 0x80000015242a7221 */ /* 0x000fe20000000000 */
[----:B------:R-:W-:-:S02]  /*06e0*/  FSEL R35, R38, R31, P5 ;  /* 0x0000001f26237208 */ /* 0x000fc40002800000 */
[----:B------:R-:W-:Y:S01]  /*06f0*/  FSEL R43, R7, R34, P1 ;  /* 0x00000022072b7208 */ /* 0x000fe20000800000 */
[----:B------:R-:W-:Y:S01]  /*0700*/  @!P2 FMUL R5, R5, 16777216 ;  /* 0x4b8000000505a820 */ /* 0x000fe20000400000 */
[----:B------:R-:W-:Y:S01]  /*0710*/  FMUL R7, R40, 0.25 ;  /* 0x3e80000028077820 */ /* 0x000fe20000400000 */
[----:B------:R-:W-:Y:S01]  /*0720*/  @!P4 FMUL R35, R35, 16777216 ;  /* 0x4b8000002323c820 */ /* 0x000fe20000400000 */
[----:B0-----:R-:W-:Y:S01]  /*0730*/  FMUL R4, R41, 0.25 ;  /* 0x3e80000029047820 */ /* 0x001fe20000400000 */
[----:B------:R-:W-:Y:S01]  /*0740*/  @!P6 FMUL R43, R43, 16777216 ;  /* 0x4b8000002b2be820 */ /* 0x000fe20000400000 */
[----:B------:R0:W2:Y:S01]  /*0750*/  MUFU.RCP R38, R5 ;  /* 0x0000000500267308 */ /* 0x0000a20000001000 */
[----:B------:R-:W-:Y:S01]  /*0760*/  FSEL R7, R7, R40, P3 ;  /* 0x0000002807077208 */ /* 0x000fe20001800000 */
[----:B-1----:R-:W-:Y:S01]  /*0770*/  FFMA R33, R33, R6, R16 ;  /* 0x0000000621217223 */ /* 0x002fe20000000010 */
[----:B------:R-:W-:-:S03]  /*0780*/  FSEL R4, R4, R41, P5 ;  /* 0x0000002904047208 */ /* 0x000fc60002800000 */
[----:B------:R-:W-:Y:S02]  /*0790*/  @!P2 FMUL R7, R7, 16777216 ;  /* 0x4b8000000707a820 */ /* 0x000fe40000400000 */
[----:B------:R2:W1:Y:S01]  /*07a0*/  MUFU.RCP R37, R35 ;  /* 0x0000002300257308 */ /* 0x0004620000001000 */
[----:B0-----:R-:W-:Y:S01]  /*07b0*/  FMUL R5, R42, 0.25 ;  /* 0x3e8000002a057820 */ /* 0x001fe20000400000 */
[----:B------:R-:W-:-:S04]  /*07c0*/  @!P4 FMUL R4, R4, 16777216 ;  /* 0x4b8000000404c820 */ /* 0x000fc80000400000 */
[----:B------:R-:W-:Y:S02]  /*07d0*/  FSEL R5, R5, R42, P1 ;  /* 0x0000002a05057208 */ /* 0x000fe40000800000 */
[----:B------:R-:W0:Y:S01]  /*07e0*/  MUFU.RCP R6, R43 ;  /* 0x0000002b00067308 */ /* 0x000e220000001000 */
[----:B--2---:R-:W-:Y:S02]  /*07f0*/  FFMA R35, R38, R7, R17 ;  /* 0x0000000726237223 */ /* 0x004fe40000000011 */
[----:B------:R-:W-:Y:S01]  /*0800*/  @!P6 FMUL R5, R5, 16777216 ;  /* 0x4b8000000505e820 */ /* 0x000fe20000400000 */
[----:B-1----:R-:W-:Y:S01]  /*0810*/  FFMA R37, R37, R4, R20 ;  /* 0x0000000425257223 */ /* 0x002fe20000000014 */
[----:B------:R-:W-:-:S04]  /*0820*/  FADD R4, R26, -R33 ;  /* 0x800000211a047221 */ /* 0x000fc80000000000 */
[----:B------:R-:W-:Y:S01]  /*0830*/  FFMA R39, R39, R4, R12 ;  /* 0x0000000427277223 */ /* 0x000fe2000000000c */
[----:B------:R-:W-:Y:S01]  /*0840*/  FADD R4, R32, -R37 ;  /* 0x8000002520047221 */ /* 0x000fe20000000000 */
[----:B0-----:R-:W-:Y:S01]  /*0850*/  FFMA R38, R6, R5, R21 ;  /* 0x0000000506267223 */ /* 0x001fe20000000015 */
[----:B------:R-:W-:Y:S02]  /*0860*/  FADD R5, R30, -R35 ;  /* 0x800000231e057221 */ /* 0x000fe40000000000 */
[----:B------:R-:W-:Y:S02]  /*0870*/  FFMA R41, R41, R4, R14 ;  /* 0x0000000429297223 */ /* 0x000fe4000000000e */
[----:B------:R-:W-:Y:S01]  /*0880*/  FFMA R40, R40, R5, R13 ;  /* 0x0000000528287223 */ /* 0x000fe2000000000d */
[----:B------:R-:W-:-:S04]  /*0890*/  FADD R5, R36, -R38 ;  /* 0x8000002624057221 */ /* 0x000fc80000000000 */
[----:B------:R-:W-:-:S07]  /*08a0*/  FFMA R42, R42, R5, R15 ;  /* 0x000000052a2a7223 */ /* 0x000fce000000000f */
.L_x_0:
[----:B------:R-:W-:Y:S01]  /*08b0*/  BAR.SYNC.DEFER_BLOCKING 0x0 ;  /* 0x0000000000007b1d */ /* 0x000fe20000010000 */
[----:B------:R-:W-:Y:S02]  /*08c0*/  IADD3 R18, P1, R18, 0x800, RZ ;  /* 0x0000080012127810 */ /* 0x000fe40007f3e0ff */
[----:B------:R-:W-:Y:S02]  /*08d0*/  IADD3 R43, P2, R2, 0x2000, RZ ;  /* 0x00002000022b7810 */ /* 0x000fe40007f5e0ff */
[----:B------:R-:W-:Y:S02]  /*08e0*/  IADD3.X R19, RZ, R19, RZ, P1, !PT ;  /* 0x00000013ff137210 */ /* 0x000fe40000ffe4ff */
[----:B------:R-:W-:Y:S02]  /*08f0*/  ISETP.GE.U32.AND P1, PT, R18, 0x20000, PT ;  /* 0x000200001200780c */ /* 0x000fe40003f26070 */
[----:B------:R-:W-:Y:S02]  /*0900*/  IADD3.X R44, RZ, R3, RZ, P2, !PT ;  /* 0x00000003ff2c7210 */ /* 0x000fe400017fe4ff */
[----:B------:R-:W-:-:S02]  /*0910*/  ISETP.GE.U32.AND.EX P1, PT, R19, RZ, PT, P1 ;  /* 0x000000ff1300720c */ /* 0x000fc40003f26110 */
[----:B------:R-:W-:Y:S02]  /*0920*/  FSEL R16, R33, R16, !P0 ;  /* 0x0000001021107208 */ /* 0x000fe40004000000 */
[----:B------:R-:W-:Y:S02]  /*0930*/  FSEL R17, R35, R17, !P0 ;  /* 0x0000001123117208 */ /* 0x000fe40004000000 */
[----:B------:R-:W-:Y:S02]  /*0940*/  FSEL R20, R37, R20, !P0 ;  /* 0x0000001425147208 */ /* 0x000fe40004000000 */
[----:B------:R-:W-:Y:S02]  /*0950*/  FSEL R21, R38, R21, !P0 ;  /* 0x0000001526157208 */ /* 0x000fe40004000000 */
[----:B------:R-:W-:Y:S02]  /*0960*/  FSEL R12, R39, R12, !P0 ;  /* 0x0000000c270c7208 */ /* 0x000fe40004000000 */
[----:B------:R-:W-:Y:S01]  /*0970*/  FSEL R13, R40, R13, !P0 ;  /* 0x0000000d280d7208 */ /* 0x000fe20004000000 */
[----:B------:R-:W-:Y:S01]  /*0980*/  STS [R23], R26 ;  /* 0x0000001a17007388 */ /* 0x000fe20000000800 */
[----:B------:R-:W-:-:S02]  /*0990*/  FSEL R14, R41, R14, !P0 ;  /* 0x0000000e290e7208 */ /* 0x000fc40004000000 */
[----:B------:R-:W-:Y:S01]  /*09a0*/  FSEL R15, R42, R15, !P0 ;  /* 0x0000000f2a0f7208 */ /* 0x000fe20004000000 */
[----:B------:R-:W-:Y:S01]  /*09b0*/  STS [R23+0x800], R30 ;  /* 0x0008001e17007388 */ /* 0x000fe20000000800 */
[----:B------:R-:W-:Y:S02]  /*09c0*/  FSEL R8, R29, R8, !P0 ;  /* 0x000000081d087208 */ /* 0x000fe40004000000 */
[----:B------:R-:W-:Y:S01]  /*09d0*/  FSEL R9, R28, R9, !P0 ;  /* 0x000000091c097208 */ /* 0x000fe20004000000 */
[----:B------:R-:W-:Y:S01]  /*09e0*/  STS [R23+0x1000], R32 ;  /* 0x0010002017007388 */ /* 0x000fe20000000800 */
[----:B------:R-:W-:Y:S02]  /*09f0*/  FSEL R10, R31, R10, !P0 ;  /* 0x0000000a1f0a7208 */ /* 0x000fe40004000000 */
[----:B------:R-:W-:Y:S01]  /*0a00*/  FSEL R11, R34, R11, !P0 ;  /* 0x0000000b220b7208 */ /* 0x000fe20004000000 */
[----:B------:R-:W-:Y:S01]  /*0a10*/  STS [R23+0x1800], R36 ;  /* 0x0018002417007388 */ /* 0x000fe20000000800 */
[----:B------:R-:W-:Y:S06]  /*0a20*/  BAR.SYNC.DEFER_BLOCKING 0x0 ;  /* 0x0000000000007b1d */ /* 0x000fec0000010000 */
[----:B------:R-:W0:Y:S04]  /*0a30*/  LDS.128 R4, [R25] ;  /* 0x0000000019047984 */ /* 0x000e280000000c00 */
[----:B0-----:R0:W-:Y:S01]  /*0a40*/  @!P0 STG.E.128 desc[UR8][R2.64], R4 ;  /* 0x0000000402008986 */ /* 0x0011e2000c101d08 */
[----:B------:R-:W-:Y:S05]  /*0a50*/  @!P1 BRA `(.L_x_1) ;  /* 0xfffffff400e89947 */ /* 0x000fea000383ffff */
[----:B0-----:R-:W-:Y:S01]  /*0a60*/  FADD R7, R8, R9 ;  /* 0x0000000908077221 */ /* 0x001fe20000000000 */
[----:B------:R-:W-:Y:S01]  /*0a70*/  FMUL R18, R9, 0.25 ;  /* 0x3e80000009127820 */ /* 0x000fe20000400000 */
[----:B------:R-:W-:Y:S01]  /*0a80*/  FMUL R23, R10, 0.25 ;  /* 0x3e8000000a177820 */ /* 0x000fe20000400000 */
[----:B------:R-:W-:Y:S01]  /*0a90*/  FADD R17, -R16, R17 ;  /* 0x0000001110117221 */ /* 0x000fe20000000100 */
[C---:B------:R-:W-:Y:S01]  /*0aa0*/  FMUL R2, R7.reuse, 0.25 ;  /* 0x3e80000007027820 */ /* 0x040fe20000400000 */
[----:B------:R-:W-:Y:S01]  /*0ab0*/  BAR.SYNC.DEFER_BLOCKING 0x0 ;  /* 0x0000000000007b1d */ /* 0x000fe20000010000 */
[C---:B------:R-:W-:Y:S01]  /*0ac0*/  FSETP.GEU.AND P5, PT, |R7|.reuse, 1.175494350822287508e-38, PT ;  /* 0x008000000700780b */ /* 0x040fe20003fae200 */
[----:B------:R-:W-:Y:S01]  /*0ad0*/  FADD R22, R10, R7 ;  /* 0x000000070a167221 */ /* 0x000fe20000000000 */
[----:B------:R-:W-:Y:S01]  /*0ae0*/  FSETP.GT.AND P3, PT, |R7|, 8.50705917302346158658e+37, PT ;  /* 0x7e8000000700780b */ /* 0x000fe20003f64200 */
[C---:B------:R-:W-:Y:S01]  /*0af0*/  FMUL R24, R11.reuse, 0.25 ;  /* 0x3e8000000b187820 */ /* 0x040fe20000400000 */
[----:B------:R-:W-:Y:S01]  /*0b00*/  FADD R13, R12, R13 ;  /* 0x0000000d0c0d7221 */ /* 0x000fe20000000000 */
[----:B------:R-:W-:Y:S01]  /*0b10*/  FMUL R19, R22, 0.25 ;  /* 0x3e80000016137820 */ /* 0x000fe20000400000 */
[----:B------:R-:W-:Y:S01]  /*0b20*/  FSEL R6, R2, R7, P3 ;  /* 0x0000000702067208 */ /* 0x000fe20001800000 */
[----:B------:R-:W-:Y:S01]  /*0b30*/  FADD R2, R11, R22 ;  /* 0x000000160b027221 */ /* 0x000fe20000000000 */
[C---:B------:R-:W-:Y:S01]  /*0b40*/  FSETP.GEU.AND P1, PT, |R22|.reuse, 1.175494350822287508e-38, PT ;  /* 0x008000001600780b */ /* 0x040fe20003f2e200 */
[----:B------:R-:W0:Y:S01]  /*0b50*/  S2UR UR4, SR_CgaCtaId ;  /* 0x00000000000479c3 */ /* 0x000e220000008800 */
[----:B------:R-:W-:Y:S01]  /*0b60*/  FSETP.GT.AND P4, PT, |R22|, 8.50705917302346158658e+37, PT ;  /* 0x7e8000001600780b */ /* 0x000fe20003f84200 */
[C---:B------:R-:W-:Y:S01]  /*0b70*/  FMUL R25, R2.reuse, 0.25 ;  /* 0x3e80000002197820 */ /* 0x040fe20000400000 */
[----:B------:R-:W-:Y:S01]  /*0b80*/  FSETP.GEU.AND P2, PT, |R2|, 1.175494350822287508e-38, PT ;  /* 0x008000000200780b */ /* 0x000fe20003f4e200 */
[----:B------:R-:W-:Y:S01]  /*0b90*/  @!P5 FMUL R6, R6, 16777216 ;  /* 0x4b8000000606d820 */ /* 0x000fe20000400000 */
[----:B------:R-:W-:Y:S01]  /*0ba0*/  FSEL R19, R19, R22, P4 ;  /* 0x0000001613137208 */ /* 0x000fe20002000000 */
[----:B------:R-:W-:Y:S01]  /*0bb0*/  UMOV UR5, 0x400 ;  /* 0x0000040000057882 */ /* 0x000fe20000000000 */
[----:B------:R-:W-:-:S02]  /*0bc0*/  FSEL R9, R18, R9, P3 ;  /* 0x0000000912097208 */ /* 0x000fc40001800000 */
[----:B------:R-:W-:Y:S01]  /*0bd0*/  FSETP.GT.AND P3, PT, |R2|, 8.50705917302346158658e+37, PT ;  /* 0x7e8000000200780b */ /* 0x000fe20003f64200 */
[----:B------:R-:W1:Y:S01]  /*0be0*/  MUFU.RCP R6, R6 ;  /* 0x0000000600067308 */ /* 0x000e620000001000 */
[----:B------:R-:W-:Y:S01]  /*0bf0*/  FSEL R10, R23, R10, P4 ;  /* 0x0000000a170a7208 */ /* 0x000fe20002000000 */
[----:B------:R-:W-:Y:S01]  /*0c00*/  @!P1 FMUL R19, R19, 16777216 ;  /* 0x4b80000013139820 */ /* 0x000fe20000400000 */
[----:B------:R-:W-:Y:S01]  /*0c10*/  FSEL R18, R25, R2, P3 ;  /* 0x0000000219127208 */ /* 0x000fe20001800000 */
[----:B------:R-:W-:Y:S01]  /*0c20*/  @!P5 FMUL R9, R9, 16777216 ;  /* 0x4b8000000909d820 */ /* 0x000fe20000400000 */
[----:B------:R-:W-:Y:S01]  /*0c30*/  FSETP.NEU.AND P4, PT, R7, RZ, PT ;  /* 0x000000ff0700720b */ /* 0x000fe20003f8d000 */
[----:B------:R-:W-:Y:S01]  /*0c40*/  @!P1 FMUL R10, R10, 16777216 ;  /* 0x4b8000000a0a9820 */ /* 0x000fe20000400000 */
[----:B------:R-:W-:Y:S01]  /*0c50*/  FSEL R11, R24, R11, P3 ;  /* 0x0000000b180b7208 */ /* 0x000fe20001800000 */
[----:B------:R-:W2:Y:S01]  /*0c60*/  MUFU.RCP R19, R19 ;  /* 0x0000001300137308 */ /* 0x000ea20000001000 */
[----:B------:R-:W-:Y:S01]  /*0c70*/  @!P2 FMUL R18, R18, 16777216 ;  /* 0x4b8000001212a820 */ /* 0x000fe20000400000 */
[----:B------:R-:W-:-:S02]  /*0c80*/  FSETP.NEU.AND P1, PT, R22, RZ, PT ;  /* 0x000000ff1600720b */ /* 0x000fc40003f2d000 */
[----:B------:R-:W-:Y:S01]  /*0c90*/  @!P2 FMUL R11, R11, 16777216 ;  /* 0x4b8000000b0ba820 */ /* 0x000fe20000400000 */
[----:B------:R-:W-:Y:S01]  /*0ca0*/  FSETP.NEU.AND P2, PT, R2, RZ, PT ;  /* 0x000000ff0200720b */ /* 0x000fe20003f4d000 */
[----:B0-----:R-:W-:Y:S01]  /*0cb0*/  UPRMT UR6, UR4, 0x654, UR5 ;  /* 0x0000065404067896 */ /* 0x001fe20008000005 */
[----:B-1----:R-:W-:Y:S01]  /*0cc0*/  FMUL R6, R6, R9 ;  /* 0x0000000906067220 */ /* 0x002fe20000400000 */
[----:B------:R-:W0:Y:S01]  /*0cd0*/  MUFU.RCP R18, R18 ;  /* 0x0000001200127308 */ /* 0x000e220000001000 */
[----:B------:R-:W-:Y:S01]  /*0ce0*/  FMUL R9, R17, R17 ;  /* 0x0000001111097220 */ /* 0x000fe20000400000 */
[----:B------:R-:W1:Y:S01]  /*0cf0*/  S2UR UR5, SR_CgaCtaId ;  /* 0x00000000000579c3 */ /* 0x000e620000008800 */
[----:B------:R-:W-:Y:S01]  /*0d00*/  UMOV UR4, 0x400 ;  /* 0x0000040000047882 */ /* 0x000fe20000000000 */
[----:B------:R-:W-:Y:S01]  /*0d10*/  FSEL R6, R6, RZ, P4 ;  /* 0x000000ff06067208 */ /* 0x000fe20002000000 */
[----:B------:R-:W-:Y:S01]  /*0d20*/  FMUL R9, R8, R9 ;  /* 0x0000000908097220 */ /* 0x000fe20000400000 */
[----:B------:R-:W-:Y:S01]  /*0d30*/  FADD R8, R2, R2 ;  /* 0x0000000202087221 */ /* 0x000fe20000000000 */
[----:B--2---:R-:W-:-:S02]  /*0d40*/  FMUL R19, R19, R10 ;  /* 0x0000000a13137220 */ /* 0x004fc40000400000 */
[----:B------:R-:W-:Y:S01]  /*0d50*/  FFMA R17, R17, R6, R16 ;  /* 0x0000000611117223 */ /* 0x000fe20000000010 */
[----:B------:R-:W-:Y:S01]  /*0d60*/  FFMA R9, R6, R9, R13 ;  /* 0x0000000906097223 */ /* 0x000fe2000000000d */
[C---:B------:R-:W-:Y:S01]  /*0d70*/  FSETP.GEU.AND P3, PT, |R8|.reuse, 1.175494350822287508e-38, PT ;  /* 0x008000000800780b */ /* 0x040fe20003f6e200 */
[----:B------:R-:W-:Y:S01]  /*0d80*/  FADD R12, R8, R8 ;  /* 0x00000008080c7221 */ /* 0x000fe20000000000 */
[--C-:B------:R-:W-:Y:S01]  /*0d90*/  FADD R20, R20, -R17.reuse ;  /* 0x8000001114147221 */ /* 0x100fe20000000000 */
[----:B------:R-:W-:Y:S01]  /*0da0*/  FSEL R19, R19, RZ, P1 ;  /* 0x000000ff13137208 */ /* 0x000fe20000800000 */
[----:B0-----:R-:W-:Y:S01]  /*0db0*/  FMUL R18, R18, R11 ;  /* 0x0000000b12127220 */ /* 0x001fe20000400000 */
[----:B------:R-:W-:Y:S01]  /*0dc0*/  FMUL R11, R8, 0.25 ;  /* 0x3e800000080b7820 */ /* 0x000fe20000400000 */
[----:B------:R-:W-:Y:S01]  /*0dd0*/  FMUL R6, R20, R20 ;  /* 0x0000001414067220 */ /* 0x000fe20000400000 */
[----:B------:R-:W-:Y:S01]  /*0de0*/  FSETP.GT.AND P1, PT, |R8|, 8.50705917302346158658e+37, PT ;  /* 0x7e8000000800780b */ /* 0x000fe20003f24200 */
[----:B------:R-:W-:Y:S01]  /*0df0*/  FFMA R20, R20, R19, R17 ;  /* 0x0000001314147223 */ /* 0x000fe20000000011 */
[----:B------:R-:W-:Y:S01]  /*0e00*/  FSEL R18, R18, RZ, P2 ;  /* 0x000000ff12127208 */ /* 0x000fe20001000000 */
[----:B------:R-:W-:Y:S01]  /*0e10*/  FADD R14, R14, R9 ;  /* 0x000000090e0e7221 */ /* 0x000fe20000000000 */
[----:B------:R-:W-:Y:S01]  /*0e20*/  FMUL R6, R7, R6 ;  /* 0x0000000607067220 */ /* 0x000fe20000400000 */
[----:B------:R-:W-:Y:S01]  /*0e30*/  FADD R21, R21, -R20 ;  /* 0x8000001415157221 */ /* 0x000fe20000000000 */
[----:B------:R-:W-:-:S02]  /*0e40*/  FSEL R10, R11, R8, P1 ;  /* 0x000000080b0a7208 */ /* 0x000fc40000800000 */
[----:B------:R-:W-:Y:S01]  /*0e50*/  FFMA R6, R19, R6, R14 ;  /* 0x0000000613067223 */ /* 0x000fe2000000000e */
[C---:B------:R-:W-:Y:S01]  /*0e60*/  FFMA R20, R21.reuse, R18, R20 ;  /* 0x0000001215147223 */ /* 0x040fe20000000014 */
[----:B------:R-:W-:Y:S01]  /*0e70*/  FMUL R7, R21, R21 ;  /* 0x0000001515077220 */ /* 0x000fe20000400000 */
[----:B------:R-:W-:Y:S01]  /*0e80*/  @!P3 FMUL R10, R10, 16777216 ;  /* 0x4b8000000a0ab820 */ /* 0x000fe20000400000 */
[----:B------:R-:W-:Y:S01]  /*0e90*/  FADD R15, R15, R6 ;  /* 0x000000060f0f7221 */ /* 0x000fe20000000000 */
[----:B------:R-:W-:Y:S01]  /*0ea0*/  FSEL R25, R25, R2, P1 ;  /* 0x0000000219197208 */ /* 0x000fe20000800000 */
[----:B------:R-:W0:Y:S01]  /*0eb0*/  SHFL.BFLY PT, R9, R20, 0x10, 0x1f ;  /* 0x0e001f0014097f89 */ /* 0x000e2200000e0000 */
[----:B------:R-:W-:Y:S01]  /*0ec0*/  FMUL R7, R22, R7 ;  /* 0x0000000716077220 */ /* 0x000fe20000400000 */
[----:B------:R-:W-:Y:S01]  /*0ed0*/  FSETP.NEU.AND P2, PT, R8, RZ, PT ;  /* 0x000000ff0800720b */ /* 0x000fe20003f4d000 */
[----:B------:R-:W2:Y:S01]  /*0ee0*/  MUFU.RCP R10, R10 ;  /* 0x0000000a000a7308 */ /* 0x000ea20000001000 */
[----:B------:R-:W-:Y:S01]  /*0ef0*/  @!P3 FMUL R25, R25, 16777216 ;  /* 0x4b8000001919b820 */ /* 0x000fe20000400000 */
[----:B------:R-:W-:Y:S01]  /*0f00*/  FFMA R7, R18, R7, R15 ;  /* 0x0000000712077223 */ /* 0x000fe2000000000f */
[C---:B------:R-:W-:Y:S01]  /*0f10*/  FSETP.GEU.AND P3, PT, |R12|.reuse, 1.175494350822287508e-38, PT ;  /* 0x008000000c00780b */ /* 0x040fe20003f6e200 */
[C---:B------:R-:W-:Y:S01]  /*0f20*/  FMUL R15, R12.reuse, 0.25 ;  /* 0x3e8000000c0f7820 */ /* 0x040fe20000400000 */
[C---:B------:R-:W-:Y:S01]  /*0f30*/  FSETP.GT.AND P1, PT, |R12|.reuse, 8.50705917302346158658e+37, PT ;  /* 0x7e8000000c00780b */ /* 0x040fe20003f24200 */
[----:B------:R-:W-:Y:S01]  /*0f40*/  FADD R14, R12, R12 ;  /* 0x0000000c0c0e7221 */ /* 0x000fe20000000000 */
[----:B------:R-:W3:Y:S01]  /*0f50*/  SHFL.BFLY PT, R6, R7, 0x10, 0x1f ;  /* 0x0e001f0007067f89 */ /* 0x000ee200000e0000 */
[----:B-1----:R-:W-:Y:S01]  /*0f60*/  UPRMT UR4, UR5, 0x654, UR4 ;  /* 0x0000065405047896 */ /* 0x002fe20008000004 */
[----:B------:R-:W-:Y:S01]  /*0f70*/  FSEL R11, R11, R8, P1 ;  /* 0x000000080b0b7208 */ /* 0x000fe20000800000 */
[----:B------:R-:W-:Y:S01]  /*0f80*/  FMUL R17, R14, 0.25 ;  /* 0x3e8000000e117820 */ /* 0x000fe20000400000 */
[----:B--2---:R-:W-:Y:S01]  /*0f90*/  FMUL R25, R10, R25 ;  /* 0x000000190a197220 */ /* 0x004fe20000400000 */
[----:B------:R-:W-:-:S04]  /*0fa0*/  FSEL R10, R15, R12, P1 ;  /* 0x0000000c0f0a7208 */ /* 0x000fc80000800000 */
[----:B------:R-:W-:Y:S01]  /*0fb0*/  @!P3 FMUL R11, R11, 16777216 ;  /* 0x4b8000000b0bb820 */ /* 0x000fe20000400000 */
[----:B------:R-:W-:Y:S02]  /*0fc0*/  FSETP.GT.AND P1, PT, |R14|, 8.50705917302346158658e+37, PT ;  /* 0x7e8000000e00780b */ /* 0x000fe40003f24200 */
[----:B------:R-:W-:Y:S01]  /*0fd0*/  FSEL R25, R25, RZ, P2 ;  /* 0x000000ff19197208 */ /* 0x000fe20001000000 */
[----:B0-----:R-:W-:Y:S01]  /*0fe0*/  FADD R9, -R20, R9 ;  /* 0x0000000914097221 */ /* 0x001fe20000000100 */
[----:B------:R-:W-:Y:S01]  /*0ff0*/  @!P3 FMUL R10, R10, 16777216 ;  /* 0x4b8000000a0ab820 */ /* 0x000fe20000400000 */
[----:B------:R-:W-:Y:S02]  /*1000*/  FSETP.GEU.AND P3, PT, |R14|, 1.175494350822287508e-38, PT ;  /* 0x008000000e00780b */ /* 0x000fe40003f6e200 */
[C---:B------:R-:W-:Y:S01]  /*1010*/  FMUL R13, R9.reuse, R9 ;  /* 0x00000009090d7220 */ /* 0x040fe20000400000 */
[----:B------:R-:W-:Y:S01]  /*1020*/  FFMA R9, R9, R25, R20 ;  /* 0x0000001909097223 */ /* 0x000fe20000000014 */
[----:B------:R-:W-:Y:S01]  /*1030*/  FSETP.NEU.AND P2, PT, R12, RZ, PT ;  /* 0x000000ff0c00720b */ /* 0x000fe20003f4d000 */
[----:B------:R-:W0:Y:S01]  /*1040*/  MUFU.RCP R10, R10 ;  /* 0x0000000a000a7308 */ /* 0x000e220000001000 */
[----:B------:R-:W-:Y:S01]  /*1050*/  FMUL R13, R2, R13 ;  /* 0x0000000d020d7220 */ /* 0x000fe20000400000 */
[----:B------:R-:W-:Y:S01]  /*1060*/  FSEL R15, R15, R12, P1 ;  /* 0x0000000c0f0f7208 */ /* 0x000fe20000800000 */
[----:B---3--:R-:W-:Y:S01]  /*1070*/  FADD R6, R7, R6 ;  /* 0x0000000607067221 */ /* 0x008fe20000000000 */
[----:B------:R-:W1:Y:S03]  /*1080*/  SHFL.BFLY PT, R2, R9, 0x8, 0x1f ;  /* 0x0d001f0009027f89 */ /* 0x000e6600000e0000 */
[----:B------:R-:W-:Y:S01]  /*1090*/  FFMA R6, R25, R13, R6 ;  /* 0x0000000d19067223 */ /* 0x000fe20000000006 */
[----:B------:R-:W-:-:S04]  /*10a0*/  @!P3 FMUL R15, R15, 16777216 ;  /* 0x4b8000000f0fb820 */ /* 0x000fc80000400000 */
[----:B------:R-:W2:Y:S01]  /*10b0*/  SHFL.BFLY PT, R7, R6, 0x8, 0x1f ;  /* 0x0d001f0006077f89 */ /* 0x000ea200000e0000 */
[----:B0-----:R-:W-:Y:S01]  /*10c0*/  FMUL R11, R10, R11 ;  /* 0x0000000b0a0b7220 */ /* 0x001fe20000400000 */
[----:B------:R-:W-:Y:S02]  /*10d0*/  FSEL R10, R17, R14, P1 ;  /* 0x0000000e110a7208 */ /* 0x000fe40000800000 */
[----:B------:R-:W-:Y:S02]  /*10e0*/  FSETP.NEU.AND P1, PT, R14, RZ, PT ;  /* 0x000000ff0e00720b */ /* 0x000fe40003f2d000 */
[----:B------:R-:W-:Y:S01]  /*10f0*/  FSEL R11, R11, RZ, P2 ;  /* 0x000000ff0b0b7208 */ /* 0x000fe20001000000 */
[----:B------:R-:W-:-:S06]  /*1100*/  @!P3 FMUL R10, R10, 16777216 ;  /* 0x4b8000000a0ab820 */ /* 0x000fcc0000400000 */
[----:B------:R-:W0:Y:S01]  /*1110*/  MUFU.RCP R10, R10 ;  /* 0x0000000a000a7308 */ /* 0x000e220000001000 */
[----:B-1----:R-:W-:-:S04]  /*1120*/  FADD R2, -R9, R2 ;  /* 0x0000000209027221 */ /* 0x002fc80000000100 */
[C---:B------:R-:W-:Y:S01]  /*1130*/  FMUL R13, R2.reuse, R2 ;  /* 0x00000002020d7220 */ /* 0x040fe20000400000 */
[----:B------:R-:W-:Y:S01]  /*1140*/  FFMA R2, R2, R11, R9 ;  /* 0x0000000b02027223 */ /* 0x000fe20000000009 */
[----:B--2---:R-:W-:Y:S02]  /*1150*/  FADD R6, R6, R7 ;  /* 0x0000000706067221 */ /* 0x004fe40000000000 */
[----:B------:R-:W-:Y:S02]  /*1160*/  FMUL R13, R8, R13 ;  /* 0x0000000d080d7220 */ /* 0x000fe40000400000 */
[----:B------:R-:W1:Y:S02]  /*1170*/  SHFL.BFLY PT, R7, R2, 0x4, 0x1f ;  /* 0x0c801f0002077f89 */ /* 0x000e6400000e0000 */
[----:B------:R-:W-:Y:S01]  /*1180*/  FFMA R6, R11, R13, R6 ;  /* 0x0000000d0b067223 */ /* 0x000fe20000000006 */
[----:B------:R-:W-:Y:S01]  /*1190*/  FADD R13, R14, R14 ;  /* 0x0000000e0e0d7221 */ /* 0x000fe20000000000 */
[----:B0-----:R-:W-:-:S03]  /*11a0*/  FMUL R15, R10, R15 ;  /* 0x0000000f0a0f7220 */ /* 0x001fc60000400000 */
[----:B------:R-:W0:Y:S01]  /*11b0*/  SHFL.BFLY PT, R9, R6, 0x4, 0x1f ;  /* 0x0c801f0006097f89 */ /* 0x000e2200000e0000 */
[C---:B------:R-:W-:Y:S01]  /*11c0*/  FSETP.GEU.AND P2, PT, |R13|.reuse, 1.175494350822287508e-38, PT ;  /* 0x008000000d00780b */ /* 0x040fe20003f4e200 */
[----:B------:R-:W-:Y:S01]  /*11d0*/  FMUL R10, R13, 0.25 ;  /* 0x3e8000000d0a7820 */ /* 0x000fe20000400000 */
[----:B------:R-:W-:Y:S02]  /*11e0*/  FSEL R15, R15, RZ, P1 ;  /* 0x000000ff0f0f7208 */ /* 0x000fe40000800000 */
[----:B------:R-:W-:-:S04]  /*11f0*/  FSETP.GT.AND P1, PT, |R13|, 8.50705917302346158658e+37, PT ;  /* 0x7e8000000d00780b */ /* 0x000fc80003f24200 */
[----:B------:R-:W-:Y:S02]  /*1200*/  FSEL R16, R10, R13, P1 ;  /* 0x0000000d0a107208 */ /* 0x000fe40000800000 */
[----:B------:R-:W-:Y:S02]  /*1210*/  FSEL R17, R17, R14, P1 ;  /* 0x0000000e11117208 */ /* 0x000fe40000800000 */
[----:B------:R-:W-:Y:S01]  /*1220*/  FSETP.NEU.AND P1, PT, R13, RZ, PT ;  /* 0x000000ff0d00720b */ /* 0x000fe20003f2d000 */
[----:B------:R-:W-:Y:S01]  /*1230*/  @!P2 FMUL R16, R16, 16777216 ;  /* 0x4b8000001010a820 */ /* 0x000fe20000400000 */
[----:B-1----:R-:W-:Y:S01]  /*1240*/  FADD R7, -R2, R7 ;  /* 0x0000000702077221 */ /* 0x002fe20000000100 */
[----:B------:R-:W-:-:S03]  /*1250*/  @!P2 FMUL R17, R17, 16777216 ;  /* 0x4b8000001111a820 */ /* 0x000fc60000400000 */
[C---:B------:R-:W-:Y:S01]  /*1260*/  FMUL R11, R7.reuse, R7 ;  /* 0x00000007070b7220 */ /* 0x040fe20000400000 */
[----:B------:R-:W-:Y:S01]  /*1270*/  FFMA R7, R7, R15, R2 ;  /* 0x0000000f07077223 */ /* 0x000fe20000000002 */
[----:B------:R-:W1:Y:S02]  /*1280*/  MUFU.RCP R16, R16 ;  /* 0x0000001000107308 */ /* 0x000e640000001000 */
[----:B------:R-:W-:Y:S01]  /*1290*/  FMUL R11, R12, R11 ;  /* 0x0000000b0c0b7220 */ /* 0x000fe20000400000 */
[----:B0-----:R-:W-:Y:S01]  /*12a0*/  FADD R6, R6, R9 ;  /* 0x0000000906067221 */ /* 0x001fe20000000000 */
[----:B------:R-:W0:Y:S03]  /*12b0*/  SHFL.BFLY PT, R2, R7, 0x2, 0x1f ;  /* 0x0c401f0007027f89 */ /* 0x000e2600000e0000 */
[----:B------:R-:W-:Y:S01]  /*12c0*/  FFMA R6, R15, R11, R6 ;  /* 0x0000000b0f067223 */ /* 0x000fe20000000006 */
[----:B------:R-:W-:-:S04]  /*12d0*/  FADD R15, R13, R13 ;  /* 0x0000000d0d0f7221 */ /* 0x000fc80000000000 */
[----:B------:R-:W2:Y:S01]  /*12e0*/  SHFL.BFLY PT, R9, R6, 0x2, 0x1f ;  /* 0x0c401f0006097f89 */ /* 0x000ea200000e0000 */
[C---:B------:R-:W-:Y:S01]  /*12f0*/  FSETP.GEU.AND P2, PT, |R15|.reuse, 1.175494350822287508e-38, PT ;  /* 0x008000000f00780b */ /* 0x040fe20003f4e200 */
[----:B------:R-:W-:Y:S01]  /*1300*/  FMUL R12, R15, 0.25 ;  /* 0x3e8000000f0c7820 */ /* 0x000fe20000400000 */
[----:B-1----:R-:W-:-:S05]  /*1310*/  FMUL R17, R16, R17 ;  /* 0x0000001110117220 */ /* 0x002fca0000400000 */
[----:B------:R-:W-:Y:S02]  /*1320*/  FSEL R17, R17, RZ, P1 ;  /* 0x000000ff11117208 */ /* 0x000fe40000800000 */
[----:B------:R-:W-:-:S04]  /*1330*/  FSETP.GT.AND P1, PT, |R15|, 8.50705917302346158658e+37, PT ;  /* 0x7e8000000f00780b */ /* 0x000fc80003f24200 */
[----:B------:R-:W-:Y:S01]  /*1340*/  FSEL R12, R12, R15, P1 ;  /* 0x0000000f0c0c7208 */ /* 0x000fe20000800000 */
[----:B0-----:R-:W-:Y:S02]  /*1350*/  FADD R8, -R7, R2 ;  /* 0x0000000207087221 */ /* 0x001fe40000000100 */
[----:B------:R-:W0:Y:S02]  /*1360*/  S2R R2, SR_TID.X ;  /* 0x0000000000027919 */ /* 0x000e240000002100 */
[----:B------:R-:W-:Y:S01]  /*1370*/  @!P2 FMUL R12, R12, 16777216 ;  /* 0x4b8000000c0ca820 */ /* 0x000fe20000400000 */
[C---:B------:R-:W-:Y:S01]  /*1380*/  FMUL R11, R8.reuse, R8 ;  /* 0x00000008080b7220 */ /* 0x040fe20000400000 */
[----:B------:R-:W-:-:S03]  /*1390*/  FFMA R7, R8, R17, R7 ;  /* 0x0000001108077223 */ /* 0x000fc60000000007 */
[----:B------:R-:W-:Y:S01]  /*13a0*/  FMUL R11, R14, R11 ;  /* 0x0000000b0e0b7220 */ /* 0x000fe20000400000 */
[----:B--2---:R-:W-:Y:S01]  /*13b0*/  FADD R6, R6, R9 ;  /* 0x0000000906067221 */ /* 0x004fe20000000000 */
[----:B------:R-:W1:Y:S01]  /*13c0*/  SHFL.BFLY PT, R8, R7, 0x1, 0x1f ;  /* 0x0c201f0007087f89 */ /* 0x000e6200000e0000 */
[----:B------:R-:W2:Y:S02]  /*13d0*/  MUFU.RCP R12, R12 ;  /* 0x0000000c000c7308 */ /* 0x000ea40000001000 */
[----:B------:R-:W-:Y:S01]  /*13e0*/  FFMA R6, R17, R11, R6 ;  /* 0x0000000b11067223 */ /* 0x000fe20000000006 */
[----:B------:R-:W-:Y:S02]  /*13f0*/  FSEL R11, R10, R13, P1 ;  /* 0x0000000d0a0b7208 */ /* 0x000fe40000800000 */
[----:B------:R-:W-:Y:S02]  /*1400*/  FSETP.NEU.AND P1, PT, R15, RZ, PT ;  /* 0x000000ff0f00720b */ /* 0x000fe40003f2d000 */
[----:B------:R-:W3:Y:S01]  /*1410*/  SHFL.BFLY PT, R9, R6, 0x1, 0x1f ;  /* 0x0c201f0006097f89 */ /* 0x000ee200000e0000 */
[----:B------:R-:W-:-:S04]  /*1420*/  @!P2 FMUL R11, R11, 16777216 ;  /* 0x4b8000000b0ba820 */ /* 0x000fc80000400000 */
[----:B--2---:R-:W-:-:S05]  /*1430*/  FMUL R11, R12, R11 ;  /* 0x0000000b0c0b7220 */ /* 0x004fca0000400000 */
[----:B------:R-:W-:Y:S01]  /*1440*/  FSEL R11, R11, RZ, P1 ;  /* 0x000000ff0b0b7208 */ /* 0x000fe20000800000 */
[----:B-1----:R-:W-:Y:S01]  /*1450*/  FADD R8, -R7, R8 ;  /* 0x0000000807087221 */ /* 0x002fe20000000100 */
[----:B0-----:R-:W-:Y:S02]  /*1460*/  LOP3.LUT P2, RZ, R2, 0x1f, RZ, 0xc0, !PT ;  /* 0x0000001f02ff7812 */ /* 0x001fe4000784c0ff */
[----:B------:R-:W-:Y:S01]  /*1470*/  SHF.R.U32.HI R12, RZ, 0x3, R2 ;  /* 0x00000003ff0c7819 */ /* 0x000fe20000011602 */
[C---:B------:R-:W-:Y:S01]  /*1480*/  FMUL R10, R8.reuse, R8 ;  /* 0x00000008080a7220 */ /* 0x040fe20000400000 */
[----:B------:R-:W-:Y:S01]  /*1490*/  FFMA R7, R8, R11, R7 ;  /* 0x0000000b08077223 */ /* 0x000fe20000000007 */
[----:B------:R-:W-:Y:S01]  /*14a0*/  ISETP.GE.AND P3, PT, R2, 0x10, PT ;  /* 0x000000100200780c */ /* 0x000fe20003f66270 */
[----:B---3--:R-:W-:Y:S01]  /*14b0*/  FADD R6, R6, R9 ;  /* 0x0000000906067221 */ /* 0x008fe20000000000 */
[----:B------:R-:W-:Y:S01]  /*14c0*/  FMUL R10, R13, R10 ;  /* 0x0000000a0d0a7220 */ /* 0x000fe20000400000 */
[----:B------:R-:W-:-:S03]  /*14d0*/  LOP3.LUT R12, R12, 0x3c, RZ, 0xc0, !PT ;  /* 0x0000003c0c0c7812 */ /* 0x000fc600078ec0ff */
[----:B------:R-:W-:Y:S01]  /*14e0*/  FFMA R11, R11, R10, R6 ;  /* 0x0000000a0b0b7223 */ /* 0x000fe20000000006 */
[----:B------:R-:W-:Y:S01]  /*14f0*/  SHF.L.U32 R6, R2, 0x2, RZ ;  /* 0x0000000202067819 */ /* 0x000fe200000006ff */
[----:B------:R-:W-:Y:S04]  /*1500*/  @!P2 STS [R12+UR6+0x80], R15 ;  /* 0x0000800f0c00a988 */ /* 0x000fe80008000806 */
[----:B------:R-:W-:Y:S04]  /*1510*/  @!P2 STS [R12+UR6], R7 ;  /* 0x000000070c00a988 */ /* 0x000fe80008000806 */
[----:B------:R-:W-:Y:S01]  /*1520*/  @!P2 STS [R12+UR6+0x40], R11 ;  /* 0x0000400b0c00a988 */ /* 0x000fe20008000806 */
[----:B------:R-:W-:Y:S06]  /*1530*/  BAR.SYNC.DEFER_BLOCKING 0x0 ;  /* 0x0000000000007b1d */ /* 0x000fec0000010000 */
[----:B------:R-:W0:Y:S04]  /*1540*/  @!P3 LDS R5, [R6+UR6+0x80] ;  /* 0x000080060605b984 */ /* 0x000e280008000800 */
[----:B------:R-:W-:Y:S04]  /*1550*/  @!P3 LDS R3, [R6+UR6] ;  /* 0x000000060603b984 */ /* 0x000fe80008000800 */
[----:B------:R-:W1:Y:S04]  /*1560*/  @!P3 LDS R4, [R6+UR6+0x40] ;  /* 0x000040060604b984 */ /* 0x000e680008000800 */
[----:B0-----:R-:W0:Y:S04]  /*1570*/  SHFL.BFLY PT, R10, R5, 0x8, 0x1f ;  /* 0x0d001f00050a7f89 */ /* 0x001e2800000e0000 */
[----:B-1----:R-:W1:Y:S01]  /*1580*/  SHFL.BFLY PT, R7, R4, 0x8, 0x1f ;  /* 0x0d001f0004077f89 */ /* 0x002e6200000e0000 */
[----:B0-----:R-:W-:-:S04]  /*1590*/  FADD R9, R5, R10 ;  /* 0x0000000a05097221 */ /* 0x001fc80000000000 */
[C---:B------:R-:W-:Y:S01]  /*15a0*/  FMUL R8, R9.reuse, 0.25 ;  /* 0x3e80000009087820 */ /* 0x040fe20000400000 */
[C---:B------:R-:W-:Y:S01]  /*15b0*/  FSETP.GEU.AND P2, PT, |R9|.reuse, 1.175494350822287508e-38, PT ;  /* 0x008000000900780b */ /* 0x040fe20003f4e200 */
[----:B------:R-:W0:Y:S01]  /*15c0*/  SHFL.BFLY PT, R14, R9, 0x4, 0x1f ;  /* 0x0c801f00090e7f89 */ /* 0x000e2200000e0000 */
[----:B------:R-:W-:Y:S01]  /*15d0*/  FSETP.GT.AND P1, PT, |R9|, 8.50705917302346158658e+37, PT ;  /* 0x7e8000000900780b */ /* 0x000fe20003f24200 */
[----:B-1----:R-:W-:-:S03]  /*15e0*/  FADD R7, R4, R7 ;  /* 0x0000000704077221 */ /* 0x002fc60000000000 */
[----:B------:R-:W-:Y:S02]  /*15f0*/  FSEL R11, R8, R9, P1 ;  /* 0x00000009080b7208 */ /* 0x000fe40000800000 */
[----:B------:R-:W1:Y:S05]  /*1600*/  SHFL.BFLY PT, R8, R3, 0x8, 0x1f ;  /* 0x0d001f0003087f89 */ /* 0x000e6a00000e0000 */
[----:B------:R-:W-:Y:S02]  /*1610*/  @!P2 FMUL R11, R11, 16777216 ;  /* 0x4b8000000b0ba820 */ /* 0x000fe40000400000 */
[----:B------:R-:W-:-:S04]  /*1620*/  @P1 FMUL R10, R10, 0.25 ;  /* 0x3e8000000a0a1820 */ /* 0x000fc80000400000 */
[----:B------:R-:W2:Y:S01]  /*1630*/  MUFU.RCP R11, R11 ;  /* 0x0000000b000b7308 */ /* 0x000ea20000001000 */
[----:B------:R-:W-:Y:S01]  /*1640*/  @!P2 FMUL R10, R10, 16777216 ;  /* 0x4b8000000a0aa820 */ /* 0x000fe20000400000 */
[C---:B------:R-:W-:Y:S01]  /*1650*/  FSETP.NEU.AND P2, PT, R9.reuse, RZ, PT ;  /* 0x000000ff0900720b */ /* 0x040fe20003f4d000 */
[----:B0-----:R-:W-:-:S04]  /*1660*/  FADD R13, R9, R14 ;  /* 0x0000000e090d7221 */ /* 0x001fc80000000000 */
[C---:B------:R-:W-:Y:S01]  /*1670*/  FMUL R16, R13.reuse, 0.25 ;  /* 0x3e8000000d107820 */ /* 0x040fe20000400000 */
[C---:B------:R-:W-:Y:S01]  /*1680*/  FSETP.GEU.AND P3, PT, |R13|.reuse, 1.175494350822287508e-38, PT ;  /* 0x008000000d00780b */ /* 0x040fe20003f6e200 */
[----:B------:R-:W0:Y:S01]  /*1690*/  SHFL.BFLY PT, R18, R13, 0x2, 0x1f ;  /* 0x0c401f000d127f89 */ /* 0x000e2200000e0000 */
[----:B------:R-:W-:Y:S01]  /*16a0*/  FSETP.GT.AND P1, PT, |R13|, 8.50705917302346158658e+37, PT ;  /* 0x7e8000000d00780b */ /* 0x000fe20003f24200 */
[----:B-1----:R-:W-:Y:S01]  /*16b0*/  FADD R8, -R3, R8 ;  /* 0x0000000803087221 */ /* 0x002fe20000000100 */
[----:B--2---:R-:W-:Y:S02]  /*16c0*/  FMUL R10, R11, R10 ;  /* 0x0000000a0b0a7220 */ /* 0x004fe40000400000 */
[----:B------:R-:W-:Y:S01]  /*16d0*/  FSEL R16, R16, R13, P1 ;  /* 0x0000000d10107208 */ /* 0x000fe20000800000 */
[----:B------:R-:W-:Y:S02]  /*16e0*/  FMUL R12, R8, R8 ;  /* 0x00000008080c7220 */ /* 0x000fe40000400000 */
[----:B------:R-:W-:-:S02]  /*16f0*/  FSEL R10, R10, RZ, P2 ;  /* 0x000000ff0a0a7208 */ /* 0x000fc40001000000 */
[----:B------:R-:W-:Y:S01]  /*1700*/  FMUL R12, R5, R12 ;  /* 0x0000000c050c7220 */ /* 0x000fe20000400000 */
[----:B------:R-:W-:Y:S01]  /*1710*/  FSETP.NEU.AND P2, PT, R13, RZ, PT ;  /* 0x000000ff0d00720b */ /* 0x000fe20003f4d000 */
[----:B------:R-:W-:Y:S01]  /*1720*/  @!P3 FMUL R16, R16, 16777216 ;  /* 0x4b8000001010b820 */ /* 0x000fe20000400000 */
[----:B------:R-:W-:Y:S01]  /*1730*/  FFMA R3, R8, R10, R3 ;  /* 0x0000000a08037223 */ /* 0x000fe20000000003 */
[----:B------:R-:W-:Y:S01]  /*1740*/  FFMA R7, R10, R12, R7 ;  /* 0x0000000c0a077223 */ /* 0x000fe20000000007 */
[----:B------:R-:W-:Y:S01]  /*1750*/  @P1 FMUL R14, R14, 0.25 ;  /* 0x3e8000000e0e1820 */ /* 0x000fe20000400000 */
[----:B------:R-:W1:Y:S02]  /*1760*/  MUFU.RCP R5, R16 ;  /* 0x0000001000057308 */ /* 0x000e640000001000 */
[----:B------:R-:W2:Y:S01]  /*1770*/  SHFL.BFLY PT, R4, R3, 0x4, 0x1f ;  /* 0x0c801f0003047f89 */ /* 0x000ea200000e0000 */
[----:B------:R-:W-:-:S03]  /*1780*/  @!P3 FMUL R14, R14, 16777216 ;  /* 0x4b8000000e0eb820 */ /* 0x000fc60000400000 */
[----:B------:R-:W3:Y:S01]  /*1790*/  SHFL.BFLY PT, R8, R7, 0x4, 0x1f ;  /* 0x0c801f0007087f89 */ /* 0x000ee200000e0000 */
[----:B0-----:R-:W-:-:S04]  /*17a0*/  FADD R11, R13, R18 ;  /* 0x000000120d0b7221 */ /* 0x001fc80000000000 */
[C---:B------:R-:W-:Y:S01]  /*17b0*/  FMUL R12, R11.reuse, 0.25 ;  /* 0x3e8000000b0c7820 */ /* 0x040fe20000400000 */
[----:B------:R-:W-:Y:S01]  /*17c0*/  FSETP.GEU.AND P3, PT, |R11|, 1.175494350822287508e-38, PT ;  /* 0x008000000b00780b */ /* 0x000fe20003f6e200 */
[----:B-1----:R-:W-:Y:S01]  /*17d0*/  FMUL R5, R5, R14 ;  /* 0x0000000e05057220 */ /* 0x002fe20000400000 */
[----:B------:R-:W-:Y:S01]  /*17e0*/  FSETP.GT.AND P1, PT, |R11|, 8.50705917302346158658e+37, PT ;  /* 0x7e8000000b00780b */ /* 0x000fe20003f24200 */
[----:B------:R-:W0:Y:S03]  /*17f0*/  SHFL.BFLY PT, R14, R11, 0x1, 0x1f ;  /* 0x0c201f000b0e7f89 */ /* 0x000e2600000e0000 */
[----:B------:R-:W-:Y:S02]  /*1800*/  FSEL R5, R5, RZ, P2 ;  /* 0x000000ff05057208 */ /* 0x000fe40001000000 */
[----:B------:R-:W-:Y:S01]  /*1810*/  FSEL R12, R12, R11, P1 ;  /* 0x0000000b0c0c7208 */ /* 0x000fe20000800000 */
[----:B--2---:R-:W-:-:S04]  /*1820*/  FADD R4, -R3, R4 ;  /* 0x0000000403047221 */ /* 0x004fc80000000100 */
[----:B------:R-:W-:Y:S02]  /*1830*/  @!P3 FMUL R12, R12, 16777216 ;  /* 0x4b8000000c0cb820 */ /* 0x000fe40000400000 */
[----:B------:R-:W-:Y:S01]  /*1840*/  @P1 FMUL R18, R18, 0.25 ;  /* 0x3e80000012121820 */ /* 0x000fe20000400000 */
[C---:B------:R-:W-:Y:S01]  /*1850*/  FFMA R3, R4.reuse, R5, R3 ;  /* 0x0000000504037223 */ /* 0x040fe20000000003 */
[----:B------:R-:W-:Y:S01]  /*1860*/  FMUL R10, R4, R4 ;  /* 0x00000004040a7220 */ /* 0x000fe20000400000 */
[----:B---3--:R-:W-:Y:S01]  /*1870*/  FADD R8, R7, R8 ;  /* 0x0000000807087221 */ /* 0x008fe20000000000 */
[----:B------:R-:W-:Y:S01]  /*1880*/  @!P3 FMUL R18, R18, 16777216 ;  /* 0x4b8000001212b820 */ /* 0x000fe20000400000 */
[----:B------:R1:W2:Y:S01]  /*1890*/  MUFU.RCP R7, R12 ;  /* 0x0000000c00077308 */ /* 0x0002a20000001000 */
[----:B------:R-:W-:Y:S01]  /*18a0*/  FMUL R10, R9, R10 ;  /* 0x0000000a090a7220 */ /* 0x000fe20000400000 */
[----:B------:R-:W3:Y:S01]  /*18b0*/  SHFL.BFLY PT, R4, R3, 0x2, 0x1f ;  /* 0x0c401f0003047f89 */ /* 0x000ee200000e0000 */
[----:B------:R-:W-:-:S02]  /*18c0*/  FSETP.NEU.AND P1, PT, R11, RZ, PT ;  /* 0x000000ff0b00720b */ /* 0x000fc40003f2d000 */
[----:B------:R-:W-:Y:S01]  /*18d0*/  FFMA R8, R5, R10, R8 ;  /* 0x0000000a05087223 */ /* 0x000fe20000000008 */
[----:B0-----:R-:W-:Y:S01]  /*18e0*/  FADD R15, R11, R14 ;  /* 0x0000000e0b0f7221 */ /* 0x001fe20000000000 */
[----:B-1----:R-:W-:-:S03]  /*18f0*/  HFMA2.MMA R12, -RZ, RZ, 0.4375, 0 ;  /* 0x37000000ff0c7435 */ /* 0x002fc600000001ff */
[----:B------:R-:W0:Y:S01]  /*1900*/  SHFL.BFLY PT, R5, R8, 0x2, 0x1f ;  /* 0x0c401f0008057f89 */ /* 0x000e2200000e0000 */
[C---:B------:R-:W-:Y:S01]  /*1910*/  FMUL R10, R15.reuse, 0.25 ;  /* 0x3e8000000f0a7820 */ /* 0x040fe20000400000 */
[----:B------:R-:W-:Y:S01]  /*1920*/  FSETP.GEU.AND P2, PT, |R15|, 1.175494350822287508e-38, PT ;  /* 0x008000000f00780b */ /* 0x000fe20003f4e200 */
[----:B--2---:R-:W-:-:S05]  /*1930*/  FMUL R7, R7, R18 ;  /* 0x0000001207077220 */ /* 0x004fca0000400000 */
[----:B------:R-:W-:Y:S02]  /*1940*/  FSEL R7, R7, RZ, P1 ;  /* 0x000000ff07077208 */ /* 0x000fe40000800000 */
[----:B------:R-:W-:Y:S01]  /*1950*/  FSETP.GT.AND P1, PT, |R15|, 8.50705917302346158658e+37, PT ;  /* 0x7e8000000f00780b */ /* 0x000fe20003f24200 */
[----:B---3--:R-:W-:-:S03]  /*1960*/  FADD R4, -R3, R4 ;  /* 0x0000000403047221 */ /* 0x008fc60000000100 */
[----:B------:R-:W-:Y:S01]  /*1970*/  FSEL R9, R10, R15, P1 ;  /* 0x0000000f0a097208 */ /* 0x000fe20000800000 */
[C---:B------:R-:W-:Y:S01]  /*1980*/  FFMA R3, R4.reuse, R7, R3 ;  /* 0x0000000704037223 */ /* 0x040fe20000000003 */
[----:B------:R-:W-:-:S03]  /*1990*/  FMUL R4, R4, R4 ;  /* 0x0000000404047220 */ /* 0x000fc60000400000 */
[----:B------:R-:W-:Y:S01]  /*19a0*/  @!P2 FMUL R9, R9, 16777216 ;  /* 0x4b8000000909a820 */ /* 0x000fe20000400000 */
[----:B0-----:R-:W-:Y:S01]  /*19b0*/  FADD R8, R8, R5 ;  /* 0x0000000508087221 */ /* 0x001fe20000000000 */
[----:B------:R-:W-:Y:S01]  /*19c0*/  FMUL R4, R13, R4 ;  /* 0x000000040d047220 */ /* 0x000fe20000400000 */
[----:B------:R-:W0:Y:S01]  /*19d0*/  SHFL.BFLY PT, R10, R3, 0x1, 0x1f ;  /* 0x0c201f00030a7f89 */ /* 0x000e2200000e0000 */
[----:B------:R-:W-:Y:S02]  /*19e0*/  @P1 FMUL R14, R14, 0.25 ;  /* 0x3e8000000e0e1820 */ /* 0x000fe40000400000 */
[----:B------:R-:W1:Y:S01]  /*19f0*/  MUFU.RCP R9, R9 ;  /* 0x0000000900097308 */ /* 0x000e620000001000 */
[----:B------:R-:W-:Y:S01]  /*1a00*/  FFMA R4, R7, R4, R8 ;  /* 0x0000000407047223 */ /* 0x000fe20000000008 */
[----:B------:R-:W-:Y:S01]  /*1a10*/  LOP3.LUT P1, RZ, R2, 0xf, RZ, 0xc0, !PT ;  /* 0x0000000f02ff7812 */ /* 0x000fe2000782c0ff */
[----:B------:R-:W-:Y:S01]  /*1a20*/  @!P2 FMUL R14, R14, 16777216 ;  /* 0x4b8000000e0ea820 */ /* 0x000fe20000400000 */
[----:B------:R-:W-:-:S02]  /*1a30*/  FSETP.NEU.AND P2, PT, R15, RZ, PT ;  /* 0x000000ff0f00720b */ /* 0x000fc40003f4d000 */
[----:B------:R-:W2:Y:S01]  /*1a40*/  SHFL.BFLY PT, R5, R4, 0x1, 0x1f ;  /* 0x0c201f0004057f89 */ /* 0x000ea200000e0000 */
[C---:B------:R-:W-:Y:S02]  /*1a50*/  ISETP.LT.AND P1, PT, R2.reuse, 0x10, !P1 ;  /* 0x000000100200780c */ /* 0x040fe40004f21270 */
[----:B------:R-:W-:-:S04]  /*1a60*/  LOP3.LUT R2, R2, 0x1ff, RZ, 0xc0, !PT ;  /* 0x000001ff02027812 */ /* 0x000fc800078ec0ff */
[----:B------:R-:W-:Y:S01]  /*1a70*/  ISETP.EQ.AND P0, PT, R2, RZ, !P0 ;  /* 0x000000ff0200720c */ /* 0x000fe20004702270 */
[----:B-1----:R-:W-:-:S05]  /*1a80*/  FMUL R14, R9, R14 ;  /* 0x0000000e090e7220 */ /* 0x002fca0000400000 */
[----:B------:R-:W-:Y:S01]  /*1a90*/  FSEL R14, R14, RZ, P2 ;  /* 0x000000ff0e0e7208 */ /* 0x000fe20001000000 */
[----:B------:R-:W-:Y:S01]  /*1aa0*/  @P1 STS [R6+UR6+0x80], R15 ;  /* 0x0000800f06001988 */ /* 0x000fe20008000806 */
[----:B0-----:R-:W-:-:S04]  /*1ab0*/  FADD R10, -R3, R10 ;  /* 0x0000000a030a7221 */ /* 0x001fc80000000100 */
[C---:B------:R-:W-:Y:S01]  /*1ac0*/  FMUL R8, R10.reuse, R10 ;  /* 0x0000000a0a087220 */ /* 0x040fe20000400000 */
[----:B------:R-:W-:Y:S01]  /*1ad0*/  FFMA R7, R10, R14, R3 ;  /* 0x0000000e0a077223 */ /* 0x000fe20000000003 */
[----:B--2---:R-:W-:Y:S02]  /*1ae0*/  FADD R5, R4, R5 ;  /* 0x0000000504057221 */ /* 0x004fe40000000000 */
[----:B------:R-:W-:Y:S02]  /*1af0*/  FMUL R8, R11, R8 ;  /* 0x000000080b087220 */ /* 0x000fe40000400000 */
[----:B------:R-:W-:Y:S01]  /*1b00*/  @P1 STS [R6+UR6], R7 ;  /* 0x0000000706001988 */ /* 0x000fe20008000806 */
[----:B------:R-:W0:Y:S01]  /*1b10*/  LDC.64 R10, c[0x0][0x230] ;  /* 0x00008c00ff0a7b82 */ /* 0x000e220000000a00 */
[----:B------:R-:W-:-:S05]  /*1b20*/  FFMA R13, R14, R8, R5 ;  /* 0x000000080e0d7223 */ /* 0x000fca0000000005 */
[----:B------:R-:W-:Y:S02]  /*1b30*/  @P1 STS [R6+UR6+0x40], R13 ;  /* 0x0000400d06001988 */ /* 0x000fe40008000806 */
[----:B------:R-:W1:Y:S08]  /*1b40*/  LDC.64 R4, c[0x0][0x220] ;  /* 0x00008800ff047b82 */ /* 0x000e700000000a00 */
[----:B------:R-:W-:Y:S08]  /*1b50*/  BAR.SYNC.DEFER_BLOCKING 0x0 ;  /* 0x0000000000007b1d */ /* 0x000ff00000010000 */
[----:B------:R-:W2:Y:S01]  /*1b60*/  LDC.64 R8, c[0x0][0x228] ;  /* 0x00008a00ff087b82 */ /* 0x000ea20000000a00 */
[C---:B-1----:R-:W-:Y:S01]  /*1b70*/  IMAD.WIDE R2, R0.reuse, 0x4, R4 ;  /* 0x0000000400027825 */ /* 0x042fe200078e0204 */
[----:B------:R-:W1:Y:S04]  /*1b80*/  LDS R17, [UR4] ;  /* 0x00000004ff117984 */ /* 0x000e680008000800 */
[----:B------:R-:W3:Y:S01]  /*1b90*/  LDS R19, [UR4+0x40] ;  /* 0x00004004ff137984 */ /* 0x000ee20008000800 */
[----:B--2---:R-:W-:-:S03]  /*1ba0*/  IMAD.WIDE R4, R0, 0x4, R8 ;  /* 0x0000000400047825 */ /* 0x004fc600078e0208 */
[----:B-1----:R1:W-:Y:S04]  /*1bb0*/  @P0 STG.E desc[UR8][R2.64], R17 ;  /* 0x0000001102000986 */ /* 0x0023e8000c101908 */
[----:B---3--:R1:W-:Y:S01]  /*1bc0*/  @P0 STG.E desc[UR8][R4.64], R19 ;  /* 0x0000001304000986 */ /* 0x0083e2000c101908 */
[----:B------:R-:W-:Y:S01]  /*1bd0*/  FFMA R6, R19, R12, 9.9999997473787516356e-06 ;  /* 0x3727c5ac13067423 */ /* 0x000fe2000000000c */
[----:B0-----:R-:W-:Y:S06]  /*1be0*/  @!P0 EXIT ;  /* 0x000000000000894d */ /* 0x001fec0003800000 */
[----:B-1----:R-:W0:Y:S01]  /*1bf0*/  MUFU.RSQ R5, R6 ;  /* 0x0000000600057308 */ /* 0x002e220000001400 */
[----:B------:R-:W-:-:S05]  /*1c00*/  IMAD.WIDE R2, R0, 0x4, R10 ;  /* 0x0000000400027825 */ /* 0x000fca00078e020a */
[----:B0-----:R-:W-:Y:S01]  /*1c10*/  STG.E desc[UR8][R2.64], R5 ;  /* 0x0000000502007986 */ /* 0x001fe2000c101908 */
[----:B------:R-:W-:Y:S05]  /*1c20*/  EXIT ;  /* 0x000000000000794d */ /* 0x000fea0003800000 */
.L_x_2:
[----:B------:R-:W-:-:S00]  /*1c30*/  BRA `(.L_x_2) ;  /* 0xfffffffc00fc7947 */ /* 0x000fc0000383ffff */
[----:B------:R-:W-:-:S00]  /*1c40*/  NOP ;  /* 0x0000000000007918 */ /* 0x000fc00000000000 */
        /* <DEDUP_REMOVED lines=11> */
.L_x_3:


//--------------------- .nv.global.init           --------------------------
	.section	.nv.global.init,"aw",@progbits
.nv.global.init:
	.type		_$_str,@object
	.size		_$_str,(.L_0 - _$_str)
_$_str:
        /*0000*/ 	.byte	0x5f, 0x5f, 0x43, 0x55, 0x44, 0x41, 0x5f, 0x46, 0x54, 0x5a, 0x00
.L_0:


//--------------------- .nv.shared.triton_red_fused_convolution_native_group_norm_0 --------------------------
	.section	.nv.shared.triton_red_fused_convolution_native_group_norm_0,"aw",@nobits
	.sectionflags	@""
	.align	16
	.zero		1024


//--------------------- .nv.constant0.triton_red_fused_convolution_native_group_norm_0 --------------------------
	.section	.nv.constant0.triton_red_fused_convolution_native_group_norm_0,"a",@progbits
	.sectionflags	@""
	.align	4
.nv.constant0.triton_red_fused_convolution_native_group_norm_0:
	.zero		576
